//
// Generated by NVIDIA NVVM Compiler
//
// Compiler Build ID: CL-36424714
// Cuda compilation tools, release 13.0, V13.0.88
// Based on NVVM 20.0.0
//

.version 9.0
.target sm_100
.address_size 64

	// .globl	_Z12naiveSgemm2DPfS_S_iii

.visible .entry _Z12naiveSgemm2DPfS_S_iii(
	.param .u64 .ptr .align 1 _Z12naiveSgemm2DPfS_S_iii_param_0,
	.param .u64 .ptr .align 1 _Z12naiveSgemm2DPfS_S_iii_param_1,
	.param .u64 .ptr .align 1 _Z12naiveSgemm2DPfS_S_iii_param_2,
	.param .u32 _Z12naiveSgemm2DPfS_S_iii_param_3,
	.param .u32 _Z12naiveSgemm2DPfS_S_iii_param_4,
	.param .u32 _Z12naiveSgemm2DPfS_S_iii_param_5
)
{
	.reg .pred 	%p<13>;
	.reg .b32 	%r<46>;
	.reg .b32 	%f<68>;
	.reg .b64 	%rd<40>;

	ld.param.u64 	%rd5, [_Z12naiveSgemm2DPfS_S_iii_param_0];
	ld.param.u64 	%rd6, [_Z12naiveSgemm2DPfS_S_iii_param_1];
	ld.param.u64 	%rd4, [_Z12naiveSgemm2DPfS_S_iii_param_2];
	ld.param.u32 	%r22, [_Z12naiveSgemm2DPfS_S_iii_param_3];
	ld.param.u32 	%r23, [_Z12naiveSgemm2DPfS_S_iii_param_4];
	ld.param.u32 	%r21, [_Z12naiveSgemm2DPfS_S_iii_param_5];
	cvta.to.global.u64 	%rd1, %rd6;
	cvta.to.global.u64 	%rd2, %rd5;
	mov.u32 	%r24, %ctaid.x;
	mov.u32 	%r25, %ntid.x;
	mov.u32 	%r26, %tid.x;
	mad.lo.s32 	%r1, %r24, %r25, %r26;
	mov.u32 	%r27, %ctaid.y;
	mov.u32 	%r28, %ntid.y;
	mov.u32 	%r29, %tid.y;
	mad.lo.s32 	%r30, %r27, %r28, %r29;
	setp.ge.s32 	%p1, %r1, %r22;
	setp.ge.s32 	%p2, %r30, %r23;
	or.pred  	%p3, %p1, %p2;
	@%p3 bra 	$L__BB0_14;
	setp.lt.s32 	%p4, %r21, 1;
	mov.f32 	%f67, 0f00000000;
	@%p4 bra 	$L__BB0_13;
	mul.lo.s32 	%r3, %r21, %r1;
	and.b32  	%r4, %r21, 7;
	setp.lt.u32 	%p5, %r21, 8;
	mov.f32 	%f67, 0f00000000;
	mov.b32 	%r44, 0;
	@%p5 bra 	$L__BB0_5;
	and.b32  	%r44, %r21, 2147483640;
	neg.s32 	%r42, %r44;
	shl.b32 	%r7, %r23, 3;
	add.s64 	%rd3, %rd2, 16;
	mov.f32 	%f67, 0f00000000;
	mul.wide.s32 	%rd11, %r23, 4;
	mov.u32 	%r40, %r3;
	mov.u32 	%r41, %r30;
$L__BB0_4:
	.pragma "nounroll";
	mul.wide.s32 	%rd7, %r40, 4;
	add.s64 	%rd8, %rd3, %rd7;
	ld.global.f32 	%f17, [%rd8+-16];
	mul.wide.s32 	%rd9, %r41, 4;
	add.s64 	%rd10, %rd1, %rd9;
	ld.global.f32 	%f18, [%rd10];
	fma.rn.f32 	%f19, %f17, %f18, %f67;
	ld.global.f32 	%f20, [%rd8+-12];
	add.s64 	%rd12, %rd10, %rd11;
	ld.global.f32 	%f21, [%rd12];
	fma.rn.f32 	%f22, %f20, %f21, %f19;
	ld.global.f32 	%f23, [%rd8+-8];
	add.s64 	%rd13, %rd12, %rd11;
	ld.global.f32 	%f24, [%rd13];
	fma.rn.f32 	%f25, %f23, %f24, %f22;
	ld.global.f32 	%f26, [%rd8+-4];
	add.s64 	%rd14, %rd13, %rd11;
	ld.global.f32 	%f27, [%rd14];
	fma.rn.f32 	%f28, %f26, %f27, %f25;
	ld.global.f32 	%f29, [%rd8];
	add.s64 	%rd15, %rd14, %rd11;
	ld.global.f32 	%f30, [%rd15];
	fma.rn.f32 	%f31, %f29, %f30, %f28;
	ld.global.f32 	%f32, [%rd8+4];
	add.s64 	%rd16, %rd15, %rd11;
	ld.global.f32 	%f33, [%rd16];
	fma.rn.f32 	%f34, %f32, %f33, %f31;
	ld.global.f32 	%f35, [%rd8+8];
	add.s64 	%rd17, %rd16, %rd11;
	ld.global.f32 	%f36, [%rd17];
	fma.rn.f32 	%f37, %f35, %f36, %f34;
	ld.global.f32 	%f38, [%rd8+12];
	add.s64 	%rd18, %rd17, %rd11;
	ld.global.f32 	%f39, [%rd18];
	fma.rn.f32 	%f67, %f38, %f39, %f37;
	add.s32 	%r42, %r42, 8;
	add.s32 	%r41, %r41, %r7;
	add.s32 	%r40, %r40, 8;
	setp.ne.s32 	%p6, %r42, 0;
	@%p6 bra 	$L__BB0_4;
$L__BB0_5:
	setp.eq.s32 	%p7, %r4, 0;
	@%p7 bra 	$L__BB0_13;
	and.b32  	%r15, %r21, 3;
	setp.lt.u32 	%p8, %r4, 4;
	@%p8 bra 	$L__BB0_8;
	add.s32 	%r32, %r44, %r3;
	mul.wide.s32 	%rd19, %r32, 4;
	add.s64 	%rd20, %rd2, %rd19;
	ld.global.f32 	%f41, [%rd20];
	mad.lo.s32 	%r33, %r44, %r23, %r30;
	mul.wide.s32 	%rd21, %r33, 4;
	add.s64 	%rd22, %rd1, %rd21;
	ld.global.f32 	%f42, [%rd22];
	fma.rn.f32 	%f43, %f41, %f42, %f67;
	ld.global.f32 	%f44, [%rd20+4];
	mul.wide.s32 	%rd23, %r23, 4;
	add.s64 	%rd24, %rd22, %rd23;
	ld.global.f32 	%f45, [%rd24];
	fma.rn.f32 	%f46, %f44, %f45, %f43;
	ld.global.f32 	%f47, [%rd20+8];
	add.s64 	%rd25, %rd24, %rd23;
	ld.global.f32 	%f48, [%rd25];
	fma.rn.f32 	%f49, %f47, %f48, %f46;
	ld.global.f32 	%f50, [%rd20+12];
	add.s64 	%rd26, %rd25, %rd23;
	ld.global.f32 	%f51, [%rd26];
	fma.rn.f32 	%f67, %f50, %f51, %f49;
	add.s32 	%r44, %r44, 4;
$L__BB0_8:
	setp.eq.s32 	%p9, %r15, 0;
	@%p9 bra 	$L__BB0_13;
	setp.eq.s32 	%p10, %r15, 1;
	@%p10 bra 	$L__BB0_11;
	add.s32 	%r34, %r44, %r3;
	mul.wide.s32 	%rd27, %r34, 4;
	add.s64 	%rd28, %rd2, %rd27;
	ld.global.f32 	%f53, [%rd28];
	mad.lo.s32 	%r35, %r44, %r23, %r30;
	mul.wide.s32 	%rd29, %r35, 4;
	add.s64 	%rd30, %rd1, %rd29;
	ld.global.f32 	%f54, [%rd30];
	fma.rn.f32 	%f55, %f53, %f54, %f67;
	ld.global.f32 	%f56, [%rd28+4];
	mul.wide.s32 	%rd31, %r23, 4;
	add.s64 	%rd32, %rd30, %rd31;
	ld.global.f32 	%f57, [%rd32];
	fma.rn.f32 	%f67, %f56, %f57, %f55;
	add.s32 	%r44, %r44, 2;
$L__BB0_11:
	and.b32  	%r36, %r21, 1;
	setp.eq.b32 	%p11, %r36, 1;
	not.pred 	%p12, %p11;
	@%p12 bra 	$L__BB0_13;
	add.s32 	%r37, %r44, %r3;
	mul.wide.s32 	%rd33, %r37, 4;
	add.s64 	%rd34, %rd2, %rd33;
	ld.global.f32 	%f58, [%rd34];
	mad.lo.s32 	%r38, %r44, %r23, %r30;
	mul.wide.s32 	%rd35, %r38, 4;
	add.s64 	%rd36, %rd1, %rd35;
	ld.global.f32 	%f59, [%rd36];
	fma.rn.f32 	%f67, %f58, %f59, %f67;
$L__BB0_13:
	mad.lo.s32 	%r39, %r23, %r1, %r30;
	cvta.to.global.u64 	%rd37, %rd4;
	mul.wide.s32 	%rd38, %r39, 4;
	add.s64 	%rd39, %rd37, %rd38;
	st.global.f32 	[%rd39], %f67;
$L__BB0_14:
	ret;

}


// ===== COMPILED SASS (sm_100) =====

	.target	sm_100

	.elftype	@"ET_EXEC"


//--------------------- .note.nv.tkinfo           --------------------------
	.section	.note.nv.tkinfo,"",@"SHT_NOTE"
	.sectionflags	@"SHF_NOTE_NV_TKINFO"
	.tkinfo
        /*0018*/ 	.word	0x00000002
        /*0030*/ 	.string	""
        /*0030*/ 	.string	"ptxas"
        /*0030*/ 	.string	"Cuda compilation tools, release 13.0, V13.0.88"
        /*0030*/ 	.string	"Build cuda_13.0.r13.0/compiler.36424714_0"
        /*0030*/ 	.string	"-arch sm_100 -m 64 "



//--------------------- .note.nv.cuinfo           --------------------------
	.section	.note.nv.cuinfo,"",@"SHT_NOTE"
	.sectionflags	@"SHF_NOTE_NV_CUINFO"
        /*0018*/ 	.short	0x0002
        /*001a*/ 	.short	0x0064
        /*001c*/ 	.short	0x0082
	.zero		2


//--------------------- .nv.info                  --------------------------
	.section	.nv.info,"",@"SHT_CUDA_INFO"
	.align	4


	//----- nvinfo : EIATTR_REGCOUNT
	.align		4
        /*0000*/ 	.byte	0x04, 0x2f
        /*0002*/ 	.short	(.L_1 - .L_0)
	.align		4
.L_0:
        /*0004*/ 	.word	index@(_Z12naiveSgemm2DPfS_S_iii)
        /*0008*/ 	.word	0x00000020


	//----- nvinfo : EIATTR_FRAME_SIZE
	.align		4
.L_1:
        /*000c*/ 	.byte	0x04, 0x11
        /*000e*/ 	.short	(.L_3 - .L_2)
	.align		4
.L_2:
        /*0010*/ 	.word	index@(_Z12naiveSgemm2DPfS_S_iii)
        /*0014*/ 	.word	0x00000000


	//----- nvinfo : EIATTR_MIN_STACK_SIZE
	.align		4
.L_3:
        /*0018*/ 	.byte	0x04, 0x12
        /*001a*/ 	.short	(.L_5 - .L_4)
	.align		4
.L_4:
        /*001c*/ 	.word	index@(_Z12naiveSgemm2DPfS_S_iii)
        /*0020*/ 	.word	0x00000000
.L_5:


//--------------------- .nv.compat                --------------------------
	.section	.nv.compat,"",@"SHT_CUDA_COMPAT_INFO"
	.align	4
        /*0000*/ 	.byte	0x02, 0x09, 0x00, 0x00, 0x02, 0x02, 0x01, 0x00, 0x02, 0x05, 0x05, 0x00, 0x03, 0x07, 0x01, 0x01
        /*0010*/ 	.byte	0x02, 0x03, 0x00, 0x00, 0x02, 0x06, 0x01, 0x00, 0x04, 0x0b, 0x08, 0x00, 0x09, 0x00, 0x00, 0x00
        /*0020*/ 	.byte	0x00, 0x00, 0x00, 0x00


//--------------------- .nv.info._Z12naiveSgemm2DPfS_S_iii --------------------------
	.section	.nv.info._Z12naiveSgemm2DPfS_S_iii,"",@"SHT_CUDA_INFO"
	.sectionflags	@""
	.align	4


	//----- nvinfo : EIATTR_CUDA_API_VERSION
	.align		4
        /*0000*/ 	.byte	0x04, 0x37
        /*0002*/ 	.short	(.L_7 - .L_6)
.L_6:
        /*0004*/ 	.word	0x00000082


	//----- nvinfo : EIATTR_KPARAM_INFO
	.align		4
.L_7:
        /*0008*/ 	.byte	0x04, 0x17
        /*000a*/ 	.short	(.L_9 - .L_8)
.L_8:
        /*000c*/ 	.word	0x00000000
        /*0010*/ 	.short	0x0005
        /*0012*/ 	.short	0x0020
        /*0014*/ 	.byte	0x00, 0xf0, 0x11, 0x00


	//----- nvinfo : EIATTR_KPARAM_INFO
	.align		4
.L_9:
        /*0018*/ 	.byte	0x04, 0x17
        /*001a*/ 	.short	(.L_11 - .L_10)
.L_10:
        /*001c*/ 	.word	0x00000000
        /*0020*/ 	.short	0x0004
        /*0022*/ 	.short	0x001c
        /*0024*/ 	.byte	0x00, 0xf0, 0x11, 0x00


	//----- nvinfo : EIATTR_KPARAM_INFO
	.align		4
.L_11:
        /*0028*/ 	.byte	0x04, 0x17
        /*002a*/ 	.short	(.L_13 - .L_12)
.L_12:
        /*002c*/ 	.word	0x00000000
        /*0030*/ 	.short	0x0003
        /*0032*/ 	.short	0x0018
        /*0034*/ 	.byte	0x00, 0xf0, 0x11, 0x00


	//----- nvinfo : EIATTR_KPARAM_INFO
	.align		4
.L_13:
        /*0038*/ 	.byte	0x04, 0x17
        /*003a*/ 	.short	(.L_15 - .L_14)
.L_14:
        /*003c*/ 	.word	0x00000000
        /*0040*/ 	.short	0x0002
        /*0042*/ 	.short	0x0010
        /*0044*/ 	.byte	0x00, 0xf5, 0x21, 0x00


	//----- nvinfo : EIATTR_KPARAM_INFO
	.align		4
.L_15:
        /*0048*/ 	.byte	0x04, 0x17
        /*004a*/ 	.short	(.L_17 - .L_16)
.L_16:
        /*004c*/ 	.word	0x00000000
        /*0050*/ 	.short	0x0001
        /*0052*/ 	.short	0x0008
        /*0054*/ 	.byte	0x00, 0xf5, 0x21, 0x00


	//----- nvinfo : EIATTR_KPARAM_INFO
	.align		4
.L_17:
        /*0058*/ 	.byte	0x04, 0x17
        /*005a*/ 	.short	(.L_19 - .L_18)
.L_18:
        /*005c*/ 	.word	0x00000000
        /*0060*/ 	.short	0x0000
        /*0062*/ 	.short	0x0000
        /*0064*/ 	.byte	0x00, 0xf5, 0x21, 0x00


	//----- nvinfo : EIATTR_SPARSE_MMA_MASK
	.align		4
.L_19:
        /*0068*/ 	.byte	0x03, 0x50
        /*006a*/ 	.short	0x0000


	//----- nvinfo : EIATTR_MAXREG_COUNT
	.align		4
        /*006c*/ 	.byte	0x03, 0x1b
        /*006e*/ 	.short	0x00ff


	//----- nvinfo : EIATTR_MERCURY_ISA_VERSION
	.align		4
        /*0070*/ 	.byte	0x03, 0x5f
        /*0072*/ 	.short	0x0101


	//----- nvinfo : EIATTR_VRC_CTA_INIT_COUNT
	.align		4
        /*0074*/ 	.byte	0x02, 0x4a
	.zero		1
	.zero		1


	//----- nvinfo : EIATTR_EXIT_INSTR_OFFSETS
	.align		4
        /*0078*/ 	.byte	0x04, 0x1c
        /*007a*/ 	.short	(.L_21 - .L_20)


	//   ....[0]....
.L_20:
        /*007c*/ 	.word	0x000000c0


	//   ....[1]....
        /*0080*/ 	.word	0x00000840


	//----- nvinfo : EIATTR_CBANK_PARAM_SIZE
	.align		4
.L_21:
        /*0084*/ 	.byte	0x03, 0x19
        /*0086*/ 	.short	0x0024


	//----- nvinfo : EIATTR_PARAM_CBANK
	.align		4
        /*0088*/ 	.byte	0x04, 0x0a
        /*008a*/ 	.short	(.L_23 - .L_22)
	.align		4
.L_22:
        /*008c*/ 	.word	index@(.nv.constant0._Z12naiveSgemm2DPfS_S_iii)
        /*0090*/ 	.short	0x0380
        /*0092*/ 	.short	0x0024


	//----- nvinfo : EIATTR_SW_WAR
	.align		4
.L_23:
        /*0094*/ 	.byte	0x04, 0x36
        /*0096*/ 	.short	(.L_25 - .L_24)
.L_24:
        /*0098*/ 	.word	0x00000008
.L_25:


//--------------------- .nv.callgraph             --------------------------
	.section	.nv.callgraph,"",@"SHT_CUDA_CALLGRAPH"
	.align	4
	.sectionentsize	8
	.align		4
        /*0000*/ 	.word	0x00000000
	.align		4
        /*0004*/ 	.word	0xffffffff
	.align		4
        /*0008*/ 	.word	0x00000000
	.align		4
        /*000c*/ 	.word	0xfffffffe
	.align		4
        /*0010*/ 	.word	0x00000000
	.align		4
        /*0014*/ 	.word	0xfffffffd
	.align		4
        /*0018*/ 	.word	0x00000000
	.align		4
        /*001c*/ 	.word	0xfffffffc


//--------------------- .text._Z12naiveSgemm2DPfS_S_iii --------------------------
	.section	.text._Z12naiveSgemm2DPfS_S_iii,"ax",@progbits
	.align	128
        .global         _Z12naiveSgemm2DPfS_S_iii
        .type           _Z12naiveSgemm2DPfS_S_iii,@function
        .size           _Z12naiveSgemm2DPfS_S_iii,(.L_x_5 - _Z12naiveSgemm2DPfS_S_iii)
        .other          _Z12naiveSgemm2DPfS_S_iii,@"STO_CUDA_ENTRY STV_DEFAULT"
_Z12naiveSgemm2DPfS_S_iii:
.text._Z12naiveSgemm2DPfS_S_iii:
[----:B------:R-:W-:Y:S01]  /*0000*/  LDC R1, c[0x0][0x37c] ;  /* 0x0000df00ff017b82 */ /* 0x000fe20000000800 */
[----:B------:R-:W0:Y:S07]  /*0010*/  S2R R7, SR_TID.Y ;  /* 0x0000000000077919 */ /* 0x000e2e0000002200 */
[----:B------:R-:W1:Y:S01]  /*0020*/  LDC R0, c[0x0][0x360] ;  /* 0x0000d800ff007b82 */ /* 0x000e620000000800 */
[----:B------:R-:W1:Y:S07]  /*0030*/  S2R R5, SR_TID.X ;  /* 0x0000000000057919 */ /* 0x000e6e0000002100 */
[----:B------:R-:W0:Y:S08]  /*0040*/  S2UR UR5, SR_CTAID.Y ;  /* 0x00000000000579c3 */ /* 0x000e300000002600 */
[----:B------:R-:W0:Y:S08]  /*0050*/  LDC R16, c[0x0][0x364] ;  /* 0x0000d900ff107b82 */ /* 0x000e300000000800 */
[----:B------:R-:W1:Y:S08]  /*0060*/  S2UR UR4, SR_CTAID.X ;  /* 0x00000000000479c3 */ /* 0x000e700000002500 */
[----:B------:R-:W2:Y:S01]  /*0070*/  LDC.64 R2, c[0x0][0x398] ;  /* 0x0000e600ff027b82 */ /* 0x000ea20000000a00 */
[----:B0-----:R-:W-:-:S02]  /*0080*/  IMAD R16, R16, UR5, R7 ;  /* 0x0000000510107c24 */ /* 0x001fc4000f8e0207 */
[----:B-1----:R-:W-:-:S03]  /*0090*/  IMAD R0, R0, UR4, R5 ;  /* 0x0000000400007c24 */ /* 0x002fc6000f8e0205 */
[----:B--2---:R-:W-:-:S04]  /*00a0*/  ISETP.GE.AND P0, PT, R16, R3, PT ;  /* 0x000000031000720c */ /* 0x004fc80003f06270 */
[----:B------:R-:W-:-:S13]  /*00b0*/  ISETP.GE.OR P0, PT, R0, R2, P0 ;  /* 0x000000020000720c */ /* 0x000fda0000706670 */
[----:B------:R-:W-:Y:S05]  /*00c0*/  @P0 EXIT ;  /* 0x000000000000094d */ /* 0x000fea0003800000 */
[----:B------:R-:W0:Y:S01]  /*00d0*/  LDC R17, c[0x0][0x3a0] ;  /* 0x0000e800ff117b82 */ /* 0x000e220000000800 */
[----:B------:R-:W1:Y:S01]  /*00e0*/  LDCU.64 UR6, c[0x0][0x358] ;  /* 0x00006b00ff0677ac */ /* 0x000e620008000a00 */
[----:B------:R-:W-:Y:S01]  /*00f0*/  HFMA2 R26, -RZ, RZ, 0, 0 ;  /* 0x00000000ff1a7431 */ /* 0x000fe200000001ff */
[----:B0-----:R-:W-:-:S13]  /*0100*/  ISETP.GE.AND P0, PT, R17, 0x1, PT ;  /* 0x000000011100780c */ /* 0x001fda0003f06270 */
[----:B-1----:R-:W-:Y:S05]  /*0110*/  @!P0 BRA `(.L_x_0) ;  /* 0x0000000400b88947 */ /* 0x002fea0003800000 */
[C---:B------:R-:W-:Y:S01]  /*0120*/  ISETP.GE.U32.AND P1, PT, R17.reuse, 0x8, PT ;  /* 0x000000081100780c */ /* 0x040fe20003f26070 */
[----:B------:R-:W-:Y:S01]  /*0130*/  IMAD R18, R0, R17, RZ ;  /* 0x0000001100127224 */ /* 0x000fe200078e02ff */
[----:B------:R-:W-:Y:S02]  /*0140*/  LOP3.LUT R25, R17, 0x7, RZ, 0xc0, !PT ;  /* 0x0000000711197812 */ /* 0x000fe400078ec0ff */
[----:B------:R-:W-:Y:S02]  /*0150*/  MOV R26, RZ ;  /* 0x000000ff001a7202 */ /* 0x000fe40000000f00 */
[----:B------:R-:W-:Y:S02]  /*0160*/  ISETP.NE.AND P0, PT, R25, RZ, PT ;  /* 0x000000ff1900720c */ /* 0x000fe40003f05270 */
[----:B------:R-:W-:-:S05]  /*0170*/  MOV R19, RZ ;  /* 0x000000ff00137202 */ /* 0x000fca0000000f00 */
[----:B------:R-:W-:Y:S06]  /*0180*/  @!P1 BRA `(.L_x_1) ;  /* 0x0000000000c49947 */ /* 0x000fec0003800000 */
[----:B------:R-:W0:Y:S01]  /*0190*/  LDCU.64 UR4, c[0x0][0x380] ;  /* 0x00007000ff0477ac */ /* 0x000e220008000a00 */
[----:B------:R-:W-:Y:S02]  /*01a0*/  LOP3.LUT R19, R17, 0x7ffffff8, RZ, 0xc0, !PT ;  /* 0x7ffffff811137812 */ /* 0x000fe400078ec0ff */
[----:B------:R-:W-:Y:S02]  /*01b0*/  MOV R26, RZ ;  /* 0x000000ff001a7202 */ /* 0x000fe40000000f00 */
[----:B------:R-:W-:Y:S02]  /*01c0*/  MOV R2, R18 ;  /* 0x0000001200027202 */ /* 0x000fe40000000f00 */
[----:B------:R-:W-:Y:S02]  /*01d0*/  MOV R22, R16 ;  /* 0x0000001000167202 */ /* 0x000fe40000000f00 */
[----:B------:R-:W-:Y:S01]  /*01e0*/  IADD3 R20, PT, PT, -R19, RZ, RZ ;  /* 0x000000ff13147210 */ /* 0x000fe20007ffe1ff */
[----:B0-----:R-:W-:-:S04]  /*01f0*/  UIADD3 UR4, UP0, UPT, UR4, 0x10, URZ ;  /* 0x0000001004047890 */ /* 0x001fc8000ff1e0ff */
[----:B------:R-:W-:-:S12]  /*0200*/  UIADD3.X UR5, UPT, UPT, URZ, UR5, URZ, UP0, !UPT ;  /* 0x00000005ff057290 */ /* 0x000fd800087fe4ff */
.L_x_2:
[----:B------:R-:W0:Y:S01]  /*0210*/  LDC.64 R14, c[0x0][0x388] ;  /* 0x0000e200ff0e7b82 */ /* 0x000e220000000a00 */
[----:B------:R-:W-:Y:S02]  /*0220*/  MOV R4, UR4 ;  /* 0x0000000400047c02 */ /* 0x000fe40008000f00 */
[----:B------:R-:W-:-:S03]  /*0230*/  MOV R5, UR5 ;  /* 0x0000000500057c02 */ /* 0x000fc60008000f00 */
[----:B------:R-:W-:-:S05]  /*0240*/  IMAD.WIDE R4, R2, 0x4, R4 ;  /* 0x0000000402047825 */ /* 0x000fca00078e0204 */
[----:B------:R-:W2:Y:S04]  /*0250*/  LDG.E R21, desc[UR6][R4.64+-0x10] ;  /* 0xfffff00604157981 */ /* 0x000ea8000c1e1900 */
[----:B------:R-:W3:Y:S04]  /*0260*/  LDG.E R23, desc[UR6][R4.64+-0xc] ;  /* 0xfffff40604177981 */ /* 0x000ee8000c1e1900 */
[----:B------:R-:W4:Y:S01]  /*0270*/  LDG.E R29, desc[UR6][R4.64+-0x8] ;  /* 0xfffff806041d7981 */ /* 0x000f22000c1e1900 */
[----:B0-----:R-:W-:-:S05]  /*0280*/  IMAD.WIDE R14, R22, 0x4, R14 ;  /* 0x00000004160e7825 */ /* 0x001fca00078e020e */
[----:B------:R0:W2:Y:S01]  /*0290*/  LDG.E R24, desc[UR6][R14.64] ;  /* 0x000000060e187981 */ /* 0x0000a2000c1e1900 */
[----:B------:R-:W-:-:S04]  /*02a0*/  IMAD.WIDE R12, R3, 0x4, R14 ;  /* 0x00000004030c7825 */ /* 0x000fc800078e020e */
[C---:B------:R-:W-:Y:S02]  /*02b0*/  IMAD.WIDE R6, R3.reuse, 0x4, R12 ;  /* 0x0000000403067825 */ /* 0x040fe400078e020c */
[----:B------:R-:W3:Y:S02]  /*02c0*/  LDG.E R12, desc[UR6][R12.64] ;  /* 0x000000060c0c7981 */ /* 0x000ee4000c1e1900 */
[C---:B------:R-:W-:Y:S02]  /*02d0*/  IMAD.WIDE R8, R3.reuse, 0x4, R6 ;  /* 0x0000000403087825 */ /* 0x040fe400078e0206 */
[----:B------:R1:W4:Y:S02]  /*02e0*/  LDG.E R28, desc[UR6][R6.64] ;  /* 0x00000006061c7981 */ /* 0x000324000c1e1900 */
[C---:B------:R-:W-:Y:S02]  /*02f0*/  IMAD.WIDE R10, R3.reuse, 0x4, R8 ;  /* 0x00000004030a7825 */ /* 0x040fe400078e0208 */
[----:B------:R-:W5:Y:S02]  /*0300*/  LDG.E R8, desc[UR6][R8.64] ;  /* 0x0000000608087981 */ /* 0x000f64000c1e1900 */
[----:B0-----:R-:W-:-:S05]  /*0310*/  IMAD.WIDE R14, R3, 0x4, R10 ;  /* 0x00000004030e7825 */ /* 0x001fca00078e020a */
[----:B------:R-:W5:Y:S04]  /*0320*/  LDG.E R13, desc[UR6][R14.64] ;  /* 0x000000060e0d7981 */ /* 0x000f68000c1e1900 */
[----:B------:R-:W5:Y:S04]  /*0330*/  LDG.E R9, desc[UR6][R10.64] ;  /* 0x000000060a097981 */ /* 0x000f68000c1e1900 */
[----:B------:R-:W5:Y:S04]  /*0340*/  LDG.E R11, desc[UR6][R4.64+-0x4] ;  /* 0xfffffc06040b7981 */ /* 0x000f68000c1e1900 */
[----:B------:R-:W5:Y:S01]  /*0350*/  LDG.E R10, desc[UR6][R4.64+0x8] ;  /* 0x00000806040a7981 */ /* 0x000f62000c1e1900 */
[----:B--2---:R-:W-:Y:S01]  /*0360*/  FFMA R24, R21, R24, R26 ;  /* 0x0000001815187223 */ /* 0x004fe2000000001a */
[----:B------:R-:W-:-:S02]  /*0370*/  IMAD.WIDE R26, R3, 0x4, R14 ;  /* 0x00000004031a7825 */ /* 0x000fc400078e020e */
[----:B------:R-:W2:Y:S04]  /*0380*/  LDG.E R21, desc[UR6][R4.64] ;  /* 0x0000000604157981 */ /* 0x000ea8000c1e1900 */
[----:B------:R-:W2:Y:S01]  /*0390*/  LDG.E R14, desc[UR6][R4.64+0x4] ;  /* 0x00000406040e7981 */ /* 0x000ea2000c1e1900 */
[----:B-1----:R-:W-:-:S03]  /*03a0*/  IMAD.WIDE R6, R3, 0x4, R26 ;  /* 0x0000000403067825 */ /* 0x002fc600078e021a */
[----:B------:R-:W2:Y:S04]  /*03b0*/  LDG.E R15, desc[UR6][R4.64+0xc] ;  /* 0x00000c06040f7981 */ /* 0x000ea8000c1e1900 */
[----:B------:R-:W2:Y:S04]  /*03c0*/  LDG.E R6, desc[UR6][R6.64] ;  /* 0x0000000606067981 */ /* 0x000ea8000c1e1900 */
[----:B------:R-:W2:Y:S01]  /*03d0*/  LDG.E R5, desc[UR6][R26.64] ;  /* 0x000000061a057981 */ /* 0x000ea2000c1e1900 */
[----:B---3--:R-:W-:Y:S01]  /*03e0*/  FFMA R12, R23, R12, R24 ;  /* 0x0000000c170c7223 */ /* 0x008fe20000000018 */
[----:B------:R-:W-:-:S03]  /*03f0*/  IADD3 R20, PT, PT, R20, 0x8, RZ ;  /* 0x0000000814147810 */ /* 0x000fc60007ffe0ff */
[----:B----4-:R-:W-:Y:S01]  /*0400*/  FFMA R12, R29, R28, R12 ;  /* 0x0000001c1d0c7223 */ /* 0x010fe2000000000c */
[----:B------:R-:W-:Y:S02]  /*0410*/  ISETP.NE.AND P1, PT, R20, RZ, PT ;  /* 0x000000ff1400720c */ /* 0x000fe40003f25270 */
[----:B------:R-:W-:Y:S01]  /*0420*/  LEA R22, R3, R22, 0x3 ;  /* 0x0000001603167211 */ /* 0x000fe200078e18ff */
[----:B-----5:R-:W-:Y:S01]  /*0430*/  FFMA R8, R11, R8, R12 ;  /* 0x000000080b087223 */ /* 0x020fe2000000000c */
[----:B------:R-:W-:-:S03]  /*0440*/  IADD3 R2, PT, PT, R2, 0x8, RZ ;  /* 0x0000000802027810 */ /* 0x000fc60007ffe0ff */
[----:B--2---:R-:W-:-:S04]  /*0450*/  FFMA R9, R21, R9, R8 ;  /* 0x0000000915097223 */ /* 0x004fc80000000008 */
[----:B------:R-:W-:-:S04]  /*0460*/  FFMA R9, R14, R13, R9 ;  /* 0x0000000d0e097223 */ /* 0x000fc80000000009 */
[----:B------:R-:W-:-:S04]  /*0470*/  FFMA R10, R10, R5, R9 ;  /* 0x000000050a0a7223 */ /* 0x000fc80000000009 */
[----:B------:R-:W-:Y:S01]  /*0480*/  FFMA R26, R15, R6, R10 ;  /* 0x000000060f1a7223 */ /* 0x000fe2000000000a */
[----:B------:R-:W-:Y:S06]  /*0490*/  @P1 BRA `(.L_x_2) ;  /* 0xfffffffc005c1947 */ /* 0x000fec000383ffff */
.L_x_1:
[----:B------:R-:W-:Y:S05]  /*04a0*/  @!P0 BRA `(.L_x_0) ;  /* 0x0000000000d48947 */ /* 0x000fea0003800000 */
[----:B------:R-:W-:Y:S02]  /*04b0*/  ISETP.GE.U32.AND P0, PT, R25, 0x4, PT ;  /* 0x000000041900780c */ /* 0x000fe40003f06070 */
[----:B------:R-:W-:-:S04]  /*04c0*/  LOP3.LUT R2, R17, 0x3, RZ, 0xc0, !PT ;  /* 0x0000000311027812 */ /* 0x000fc800078ec0ff */
[----:B------:R-:W-:-:S07]  /*04d0*/  ISETP.NE.AND P1, PT, R2, RZ, PT ;  /* 0x000000ff0200720c */ /* 0x000fce0003f25270 */
[----:B------:R-:W-:Y:S06]  /*04e0*/  @!P0 BRA `(.L_x_3) ;  /* 0x0000000000588947 */ /* 0x000fec0003800000 */
[----:B------:R-:W0:Y:S01]  /*04f0*/  LDC.64 R10, c[0x0][0x388] ;  /* 0x0000e200ff0a7b82 */ /* 0x000e220000000a00 */
[----:B------:R-:W-:Y:S01]  /*0500*/  IMAD R9, R19, R3, R16 ;  /* 0x0000000313097224 */ /* 0x000fe200078e0210 */
[----:B------:R-:W-:-:S06]  /*0510*/  IADD3 R7, PT, PT, R18, R19, RZ ;  /* 0x0000001312077210 */ /* 0x000fcc0007ffe0ff */
[----:B------:R-:W1:Y:S01]  /*0520*/  LDC.64 R4, c[0x0][0x380] ;  /* 0x0000e000ff047b82 */ /* 0x000e620000000a00 */
[----:B0-----:R-:W-:-:S04]  /*0530*/  IMAD.WIDE R10, R9, 0x4, R10 ;  /* 0x00000004090a7825 */ /* 0x001fc800078e020a */
[----:B------:R-:W-:Y:S02]  /*0540*/  IMAD.WIDE R12, R3, 0x4, R10 ;  /* 0x00000004030c7825 */ /* 0x000fe400078e020a */
[----:B------:R-:W2:Y:S02]  /*0550*/  LDG.E R10, desc[UR6][R10.64] ;  /* 0x000000060a0a7981 */ /* 0x000ea4000c1e1900 */
[----:B-1----:R-:W-:-:S04]  /*0560*/  IMAD.WIDE R4, R7, 0x4, R4 ;  /* 0x0000000407047825 */ /* 0x002fc800078e0204 */
[C---:B------:R-:W-:Y:S01]  /*0570*/  IMAD.WIDE R6, R3.reuse, 0x4, R12 ;  /* 0x0000000403067825 */ /* 0x040fe200078e020c */
[----:B------:R-:W2:Y:S04]  /*0580*/  LDG.E R15, desc[UR6][R4.64] ;  /* 0x00000006040f7981 */ /* 0x000ea8000c1e1900 */
[----:B------:R-:W3:Y:S01]  /*0590*/  LDG.E R12, desc[UR6][R12.64] ;  /* 0x000000060c0c7981 */ /* 0x000ee2000c1e1900 */
[----:B------:R-:W-:-:S03]  /*05a0*/  IMAD.WIDE R8, R3, 0x4, R6 ;  /* 0x0000000403087825 */ /* 0x000fc600078e0206 */
[----:B------:R-:W3:Y:S04]  /*05b0*/  LDG.E R14, desc[UR6][R4.64+0x4] ;  /* 0x00000406040e7981 */ /* 0x000ee8000c1e1900 */
[----:B------:R-:W4:Y:S04]  /*05c0*/  LDG.E R20, desc[UR6][R6.64] ;  /* 0x0000000606147981 */ /* 0x000f28000c1e1900 */
[----:B------:R-:W4:Y:S04]  /*05d0*/  LDG.E R21, desc[UR6][R4.64+0x8] ;  /* 0x0000080604157981 */ /* 0x000f28000c1e1900 */
[----:B------:R-:W5:Y:S04]  /*05e0*/  LDG.E R23, desc[UR6][R4.64+0xc] ;  /* 0x00000c0604177981 */ /* 0x000f68000c1e1900 */
[----:B------:R-:W5:Y:S01]  /*05f0*/  LDG.E R8, desc[UR6][R8.64] ;  /* 0x0000000608087981 */ /* 0x000f62000c1e1900 */
[----:B------:R-:W-:Y:S01]  /*0600*/  IADD3 R19, PT, PT, R19, 0x4, RZ ;  /* 0x0000000413137810 */ /* 0x000fe20007ffe0ff */
[----:B--2---:R-:W-:-:S04]  /*0610*/  FFMA R15, R15, R10, R26 ;  /* 0x0000000a0f0f7223 */ /* 0x004fc8000000001a */
[----:B---3--:R-:W-:-:S04]  /*0620*/  FFMA R14, R14, R12, R15 ;  /* 0x0000000c0e0e7223 */ /* 0x008fc8000000000f */
[----:B----4-:R-:W-:-:S04]  /*0630*/  FFMA R14, R21, R20, R14 ;  /* 0x00000014150e7223 */ /* 0x010fc8000000000e */
[----:B-----5:R-:W-:-:S07]  /*0640*/  FFMA R26, R23, R8, R14 ;  /* 0x00000008171a7223 */ /* 0x020fce000000000e */
.L_x_3:
[----:B------:R-:W-:Y:S05]  /*0650*/  @!P1 BRA `(.L_x_0) ;  /* 0x0000000000689947 */ /* 0x000fea0003800000 */
[----:B------:R-:W0:Y:S01]  /*0660*/  LDC.64 R10, c[0x0][0x388] ;  /* 0x0000e200ff0a7b82 */ /* 0x000e220000000a00 */
[----:B------:R-:W-:Y:S02]  /*0670*/  ISETP.NE.AND P0, PT, R2, 0x1, PT ;  /* 0x000000010200780c */ /* 0x000fe40003f05270 */
[----:B------:R-:W-:-:S04]  /*0680*/  LOP3.LUT R17, R17, 0x1, RZ, 0xc0, !PT ;  /* 0x0000000111117812 */ /* 0x000fc800078ec0ff */
[----:B------:R-:W-:Y:S01]  /*0690*/  ISETP.NE.U32.AND P1, PT, R17, 0x1, PT ;  /* 0x000000011100780c */ /* 0x000fe20003f25070 */
[----:B------:R-:W1:Y:S06]  /*06a0*/  LDC.64 R8, c[0x0][0x380] ;  /* 0x0000e000ff087b82 */ /* 0x000e6c0000000a00 */
[C---:B------:R-:W-:Y:S01]  /*06b0*/  @P0 IMAD R15, R19.reuse, R3, R16 ;  /* 0x00000003130f0224 */ /* 0x040fe200078e0210 */
[----:B------:R-:W-:Y:S01]  /*06c0*/  @P0 IADD3 R13, PT, PT, R18, R19, RZ ;  /* 0x00000013120d0210 */ /* 0x000fe20007ffe0ff */
[----:B------:R-:W2:Y:S01]  /*06d0*/  LDC.64 R6, c[0x0][0x380] ;  /* 0x0000e000ff067b82 */ /* 0x000ea20000000a00 */
[----:B------:R-:W-:-:S07]  /*06e0*/  @P0 IADD3 R19, PT, PT, R19, 0x2, RZ ;  /* 0x0000000213130810 */ /* 0x000fce0007ffe0ff */
[----:B------:R-:W3:Y:S01]  /*06f0*/  LDC.64 R4, c[0x0][0x388] ;  /* 0x0000e200ff047b82 */ /* 0x000ee20000000a00 */
[----:B0-----:R-:W-:Y:S01]  /*0700*/  @P0 IMAD.WIDE R10, R15, 0x4, R10 ;  /* 0x000000040f0a0825 */ /* 0x001fe200078e020a */
[----:B------:R-:W-:-:S03]  /*0710*/  @!P1 IADD3 R15, PT, PT, R18, R19, RZ ;  /* 0x00000013120f9210 */ /* 0x000fc60007ffe0ff */
[----:B------:R-:W-:Y:S01]  /*0720*/  @!P1 IMAD R19, R19, R3, R16 ;  /* 0x0000000313139224 */ /* 0x000fe200078e0210 */
[----:B------:R-:W4:Y:S01]  /*0730*/  @P0 LDG.E R2, desc[UR6][R10.64] ;  /* 0x000000060a020981 */ /* 0x000f22000c1e1900 */
[----:B-1----:R-:W-:-:S04]  /*0740*/  @P0 IMAD.WIDE R8, R13, 0x4, R8 ;  /* 0x000000040d080825 */ /* 0x002fc800078e0208 */
[----:B------:R-:W-:Y:S01]  /*0750*/  @P0 IMAD.WIDE R12, R3, 0x4, R10 ;  /* 0x00000004030c0825 */ /* 0x000fe200078e020a */
[----:B------:R-:W4:Y:S03]  /*0760*/  @P0 LDG.E R17, desc[UR6][R8.64] ;  /* 0x0000000608110981 */ /* 0x000f26000c1e1900 */
[----:B--2---:R-:W-:Y:S01]  /*0770*/  @!P1 IMAD.WIDE R6, R15, 0x4, R6 ;  /* 0x000000040f069825 */ /* 0x004fe200078e0206 */
[----:B------:R-:W2:Y:S04]  /*0780*/  @P0 LDG.E R21, desc[UR6][R8.64+0x4] ;  /* 0x0000040608150981 */ /* 0x000ea8000c1e1900 */
[----:B------:R-:W2:Y:S01]  /*0790*/  @P0 LDG.E R12, desc[UR6][R12.64] ;  /* 0x000000060c0c0981 */ /* 0x000ea2000c1e1900 */
[----:B---3--:R-:W-:-:S03]  /*07a0*/  @!P1 IMAD.WIDE R4, R19, 0x4, R4 ;  /* 0x0000000413049825 */ /* 0x008fc600078e0204 */
[----:B------:R-:W3:Y:S04]  /*07b0*/  @!P1 LDG.E R7, desc[UR6][R6.64] ;  /* 0x0000000606079981 */ /* 0x000ee8000c1e1900 */
[----:B------:R-:W3:Y:S01]  /*07c0*/  @!P1 LDG.E R4, desc[UR6][R4.64] ;  /* 0x0000000604049981 */ /* 0x000ee2000c1e1900 */
[----:B----4-:R-:W-:-:S04]  /*07d0*/  @P0 FFMA R2, R17, R2, R26 ;  /* 0x0000000211020223 */ /* 0x010fc8000000001a */
[----:B--2---:R-:W-:-:S04]  /*07e0*/  @P0 FFMA R26, R21, R12, R2 ;  /* 0x0000000c151a0223 */ /* 0x004fc80000000002 */
[----:B---3--:R-:W-:-:S07]  /*07f0*/  @!P1 FFMA R26, R7, R4, R26 ;  /* 0x00000004071a9223 */ /* 0x008fce000000001a */
.L_x_0:
[----:B------:R-:W0:Y:S01]  /*0800*/  LDC.64 R4, c[0x0][0x390] ;  /* 0x0000e400ff047b82 */ /* 0x000e220000000a00 */
[----:B------:R-:W-:-:S04]  /*0810*/  IMAD R3, R0, R3, R16 ;  /* 0x0000000300037224 */ /* 0x000fc800078e0210 */
[----:B0-----:R-:W-:-:S05]  /*0820*/  IMAD.WIDE R2, R3, 0x4, R4 ;  /* 0x0000000403027825 */ /* 0x001fca00078e0204 */
[----:B------:R-:W-:Y:S01]  /*0830*/  STG.E desc[UR6][R2.64], R26 ;  /* 0x0000001a02007986 */ /* 0x000fe2000c101906 */
[----:B------:R-:W-:Y:S05]  /*0840*/  EXIT ;  /* 0x000000000000794d */ /* 0x000fea0003800000 */
.L_x_4:
[----:B------:R-:W-:-:S00]  /*0850*/  BRA `(.L_x_4) ;  /* 0xfffffffc00fc7947 */ /* 0x000fc0000383ffff */
[----:B------:R-:W-:-:S00]  /*0860*/  NOP ;  /* 0x0000000000007918 */ /* 0x000fc00000000000 */
        /* <DEDUP_REMOVED lines=9> */
.L_x_5:


//--------------------- .nv.shared.reserved.0     --------------------------
	.section	.nv.shared.reserved.0,"aw",@nobits
	.weak		__nv_reservedSMEM_offset_0_alias
	.size		__nv_reservedSMEM_offset_0_alias, 0, 64
	.other		__nv_reservedSMEM_offset_0_alias,@"STO_CUDA_RESERVED_SHARED STV_DEFAULT"
__nv_reservedSMEM_offset_0_alias:
	.zero		0
	.zero		64


//--------------------- .nv.constant0._Z12naiveSgemm2DPfS_S_iii --------------------------
	.section	.nv.constant0._Z12naiveSgemm2DPfS_S_iii,"a",@progbits
	.sectionflags	@""
	.align	4
.nv.constant0._Z12naiveSgemm2DPfS_S_iii:
	.zero		932


//--------------------- SYMBOLS --------------------------

	.type		.nv.reservedSmem.offset0,@object
	.size		.nv.reservedSmem.offset0,0x4
